//
// Generated by NVIDIA NVVM Compiler
//
// Compiler Build ID: CL-36424714
// Cuda compilation tools, release 13.0, V13.0.88
// Based on NVVM 20.0.0
//

.version 9.0
.target sm_100
.address_size 64

	// .globl	_Z15vector_additionPdS_S_

.visible .entry _Z15vector_additionPdS_S_(
	.param .u64 .ptr .align 1 _Z15vector_additionPdS_S__param_0,
	.param .u64 .ptr .align 1 _Z15vector_additionPdS_S__param_1,
	.param .u64 .ptr .align 1 _Z15vector_additionPdS_S__param_2
)
{
	.reg .pred 	%p<2>;
	.reg .b32 	%r<5>;
	.reg .b64 	%rd<11>;
	.reg .b64 	%fd<4>;

	ld.param.u64 	%rd1, [_Z15vector_additionPdS_S__param_0];
	ld.param.u64 	%rd2, [_Z15vector_additionPdS_S__param_1];
	ld.param.u64 	%rd3, [_Z15vector_additionPdS_S__param_2];
	mov.u32 	%r2, %ntid.x;
	mov.u32 	%r3, %ctaid.x;
	mov.u32 	%r4, %tid.x;
	mad.lo.s32 	%r1, %r2, %r3, %r4;
	setp.gt.s32 	%p1, %r1, 1048575;
	@%p1 bra 	$L__BB0_2;
	cvta.to.global.u64 	%rd4, %rd1;
	cvta.to.global.u64 	%rd5, %rd2;
	cvta.to.global.u64 	%rd6, %rd3;
	mul.wide.s32 	%rd7, %r1, 8;
	add.s64 	%rd8, %rd4, %rd7;
	ld.global.f64 	%fd1, [%rd8];
	add.s64 	%rd9, %rd5, %rd7;
	ld.global.f64 	%fd2, [%rd9];
	add.f64 	%fd3, %fd1, %fd2;
	add.s64 	%rd10, %rd6, %rd7;
	st.global.f64 	[%rd10], %fd3;
$L__BB0_2:
	ret;

}


// ===== COMPILED SASS (sm_100) =====

	.target	sm_100

	.elftype	@"ET_EXEC"


//--------------------- .note.nv.tkinfo           --------------------------
	.section	.note.nv.tkinfo,"",@"SHT_NOTE"
	.sectionflags	@"SHF_NOTE_NV_TKINFO"
	.tkinfo
        /*0018*/ 	.word	0x00000002
        /*0030*/ 	.string	""
        /*0030*/ 	.string	"ptxas"
        /*0030*/ 	.string	"Cuda compilation tools, release 13.0, V13.0.88"
        /*0030*/ 	.string	"Build cuda_13.0.r13.0/compiler.36424714_0"
        /*0030*/ 	.string	"-arch sm_100 -m 64 "



//--------------------- .note.nv.cuinfo           --------------------------
	.section	.note.nv.cuinfo,"",@"SHT_NOTE"
	.sectionflags	@"SHF_NOTE_NV_CUINFO"
        /*0018*/ 	.short	0x0002
        /*001a*/ 	.short	0x0064
        /*001c*/ 	.short	0x0082
	.zero		2


//--------------------- .nv.info                  --------------------------
	.section	.nv.info,"",@"SHT_CUDA_INFO"
	.align	4


	//----- nvinfo : EIATTR_REGCOUNT
	.align		4
        /*0000*/ 	.byte	0x04, 0x2f
        /*0002*/ 	.short	(.L_1 - .L_0)
	.align		4
.L_0:
        /*0004*/ 	.word	index@(_Z15vector_additionPdS_S_)
        /*0008*/ 	.word	0x0000000e


	//----- nvinfo : EIATTR_FRAME_SIZE
	.align		4
.L_1:
        /*000c*/ 	.byte	0x04, 0x11
        /*000e*/ 	.short	(.L_3 - .L_2)
	.align		4
.L_2:
        /*0010*/ 	.word	index@(_Z15vector_additionPdS_S_)
        /*0014*/ 	.word	0x00000000


	//----- nvinfo : EIATTR_MIN_STACK_SIZE
	.align		4
.L_3:
        /*0018*/ 	.byte	0x04, 0x12
        /*001a*/ 	.short	(.L_5 - .L_4)
	.align		4
.L_4:
        /*001c*/ 	.word	index@(_Z15vector_additionPdS_S_)
        /*0020*/ 	.word	0x00000000
.L_5:


//--------------------- .nv.compat                --------------------------
	.section	.nv.compat,"",@"SHT_CUDA_COMPAT_INFO"
	.align	4
        /*0000*/ 	.byte	0x02, 0x09, 0x00, 0x00, 0x02, 0x02, 0x01, 0x00, 0x02, 0x05, 0x05, 0x00, 0x03, 0x07, 0x01, 0x01
        /*0010*/ 	.byte	0x02, 0x03, 0x00, 0x00, 0x02, 0x06, 0x01, 0x00, 0x04, 0x0b, 0x08, 0x00, 0x01, 0x00, 0x00, 0x00
        /*0020*/ 	.byte	0x00, 0x00, 0x00, 0x00


//--------------------- .nv.info._Z15vector_additionPdS_S_ --------------------------
	.section	.nv.info._Z15vector_additionPdS_S_,"",@"SHT_CUDA_INFO"
	.sectionflags	@""
	.align	4


	//----- nvinfo : EIATTR_CUDA_API_VERSION
	.align		4
        /*0000*/ 	.byte	0x04, 0x37
        /*0002*/ 	.short	(.L_7 - .L_6)
.L_6:
        /*0004*/ 	.word	0x00000082


	//----- nvinfo : EIATTR_KPARAM_INFO
	.align		4
.L_7:
        /*0008*/ 	.byte	0x04, 0x17
        /*000a*/ 	.short	(.L_9 - .L_8)
.L_8:
        /*000c*/ 	.word	0x00000000
        /*0010*/ 	.short	0x0002
        /*0012*/ 	.short	0x0010
        /*0014*/ 	.byte	0x00, 0xf5, 0x21, 0x00


	//----- nvinfo : EIATTR_KPARAM_INFO
	.align		4
.L_9:
        /*0018*/ 	.byte	0x04, 0x17
        /*001a*/ 	.short	(.L_11 - .L_10)
.L_10:
        /*001c*/ 	.word	0x00000000
        /*0020*/ 	.short	0x0001
        /*0022*/ 	.short	0x0008
        /*0024*/ 	.byte	0x00, 0xf5, 0x21, 0x00


	//----- nvinfo : EIATTR_KPARAM_INFO
	.align		4
.L_11:
        /*0028*/ 	.byte	0x04, 0x17
        /*002a*/ 	.short	(.L_13 - .L_12)
.L_12:
        /*002c*/ 	.word	0x00000000
        /*0030*/ 	.short	0x0000
        /*0032*/ 	.short	0x0000
        /*0034*/ 	.byte	0x00, 0xf5, 0x21, 0x00


	//----- nvinfo : EIATTR_SPARSE_MMA_MASK
	.align		4
.L_13:
        /*0038*/ 	.byte	0x03, 0x50
        /*003a*/ 	.short	0x0000


	//----- nvinfo : EIATTR_MAXREG_COUNT
	.align		4
        /*003c*/ 	.byte	0x03, 0x1b
        /*003e*/ 	.short	0x00ff


	//----- nvinfo : EIATTR_MERCURY_ISA_VERSION
	.align		4
        /*0040*/ 	.byte	0x03, 0x5f
        /*0042*/ 	.short	0x0101


	//----- nvinfo : EIATTR_VRC_CTA_INIT_COUNT
	.align		4
        /*0044*/ 	.byte	0x02, 0x4a
	.zero		1
	.zero		1


	//----- nvinfo : EIATTR_EXIT_INSTR_OFFSETS
	.align		4
        /*0048*/ 	.byte	0x04, 0x1c
        /*004a*/ 	.short	(.L_15 - .L_14)


	//   ....[0]....
.L_14:
        /*004c*/ 	.word	0x00000060


	//   ....[1]....
        /*0050*/ 	.word	0x00000120


	//----- nvinfo : EIATTR_CBANK_PARAM_SIZE
	.align		4
.L_15:
        /*0054*/ 	.byte	0x03, 0x19
        /*0056*/ 	.short	0x0018


	//----- nvinfo : EIATTR_PARAM_CBANK
	.align		4
        /*0058*/ 	.byte	0x04, 0x0a
        /*005a*/ 	.short	(.L_17 - .L_16)
	.align		4
.L_16:
        /*005c*/ 	.word	index@(.nv.constant0._Z15vector_additionPdS_S_)
        /*0060*/ 	.short	0x0380
        /*0062*/ 	.short	0x0018


	//----- nvinfo : EIATTR_SW_WAR
	.align		4
.L_17:
        /*0064*/ 	.byte	0x04, 0x36
        /*0066*/ 	.short	(.L_19 - .L_18)
.L_18:
        /*0068*/ 	.word	0x00000008
.L_19:


//--------------------- .nv.callgraph             --------------------------
	.section	.nv.callgraph,"",@"SHT_CUDA_CALLGRAPH"
	.align	4
	.sectionentsize	8
	.align		4
        /*0000*/ 	.word	0x00000000
	.align		4
        /*0004*/ 	.word	0xffffffff
	.align		4
        /*0008*/ 	.word	0x00000000
	.align		4
        /*000c*/ 	.word	0xfffffffe
	.align		4
        /*0010*/ 	.word	0x00000000
	.align		4
        /*0014*/ 	.word	0xfffffffd
	.align		4
        /*0018*/ 	.word	0x00000000
	.align		4
        /*001c*/ 	.word	0xfffffffc


//--------------------- .text._Z15vector_additionPdS_S_ --------------------------
	.section	.text._Z15vector_additionPdS_S_,"ax",@progbits
	.align	128
        .global         _Z15vector_additionPdS_S_
        .type           _Z15vector_additionPdS_S_,@function
        .size           _Z15vector_additionPdS_S_,(.L_x_1 - _Z15vector_additionPdS_S_)
        .other          _Z15vector_additionPdS_S_,@"STO_CUDA_ENTRY STV_DEFAULT"
_Z15vector_additionPdS_S_:
.text._Z15vector_additionPdS_S_:
[----:B------:R-:W-:Y:S01]  /*0000*/  LDC R1, c[0x0][0x37c] ;  /* 0x0000df00ff017b82 */ /* 0x000fe20000000800 */
[----:B------:R-:W0:Y:S01]  /*0010*/  S2R R11, SR_CTAID.X ;  /* 0x00000000000b7919 */ /* 0x000e220000002500 */
[----:B------:R-:W0:Y:S01]  /*0020*/  LDCU UR4, c[0x0][0x360] ;  /* 0x00006c00ff0477ac */ /* 0x000e220008000800 */
[----:B------:R-:W0:Y:S02]  /*0030*/  S2R R0, SR_TID.X ;  /* 0x0000000000007919 */ /* 0x000e240000002100 */
[----:B0-----:R-:W-:-:S05]  /*0040*/  IMAD R11, R11, UR4, R0 ;  /* 0x000000040b0b7c24 */ /* 0x001fca000f8e0200 */
[----:B------:R-:W-:-:S13]  /*0050*/  ISETP.GT.AND P0, PT, R11, 0xfffff, PT ;  /* 0x000fffff0b00780c */ /* 0x000fda0003f04270 */
[----:B------:R-:W-:Y:S05]  /*0060*/  @P0 EXIT ;  /* 0x000000000000094d */ /* 0x000fea0003800000 */
[----:B------:R-:W0:Y:S01]  /*0070*/  LDC.64 R2, c[0x0][0x380] ;  /* 0x0000e000ff027b82 */ /* 0x000e220000000a00 */
[----:B------:R-:W1:Y:S07]  /*0080*/  LDCU.64 UR4, c[0x0][0x358] ;  /* 0x00006b00ff0477ac */ /* 0x000e6e0008000a00 */
[----:B------:R-:W2:Y:S08]  /*0090*/  LDC.64 R4, c[0x0][0x388] ;  /* 0x0000e200ff047b82 */ /* 0x000eb00000000a00 */
[----:B------:R-:W3:Y:S01]  /*00a0*/  LDC.64 R8, c[0x0][0x390] ;  /* 0x0000e400ff087b82 */ /* 0x000ee20000000a00 */
[----:B0-----:R-:W-:-:S06]  /*00b0*/  IMAD.WIDE R2, R11, 0x8, R2 ;  /* 0x000000080b027825 */ /* 0x001fcc00078e0202 */
[----:B-1----:R-:W4:Y:S01]  /*00c0*/  LDG.E.64 R2, desc[UR4][R2.64] ;  /* 0x0000000402027981 */ /* 0x002f22000c1e1b00 */
[----:B--2---:R-:W-:-:S06]  /*00d0*/  IMAD.WIDE R4, R11, 0x8, R4 ;  /* 0x000000080b047825 */ /* 0x004fcc00078e0204 */
[----:B------:R-:W4:Y:S01]  /*00e0*/  LDG.E.64 R4, desc[UR4][R4.64] ;  /* 0x0000000404047981 */ /* 0x000f22000c1e1b00 */
[----:B---3--:R-:W-:Y:S01]  /*00f0*/  IMAD.WIDE R8, R11, 0x8, R8 ;  /* 0x000000080b087825 */ /* 0x008fe200078e0208 */
[----:B----4-:R-:W-:-:S07]  /*0100*/  DADD R6, R2, R4 ;  /* 0x0000000002067229 */ /* 0x010fce0000000004 */
[----:B------:R-:W-:Y:S01]  /*0110*/  STG.E.64 desc[UR4][R8.64], R6 ;  /* 0x0000000608007986 */ /* 0x000fe2000c101b04 */
[----:B------:R-:W-:Y:S05]  /*0120*/  EXIT ;  /* 0x000000000000794d */ /* 0x000fea0003800000 */
.L_x_0:
[----:B------:R-:W-:-:S00]  /*0130*/  BRA `(.L_x_0) ;  /* 0xfffffffc00fc7947 */ /* 0x000fc0000383ffff */
[----:B------:R-:W-:-:S00]  /*0140*/  NOP ;  /* 0x0000000000007918 */ /* 0x000fc00000000000 */
        /* <DEDUP_REMOVED lines=11> */
.L_x_1:


//--------------------- .nv.shared.reserved.0     --------------------------
	.section	.nv.shared.reserved.0,"aw",@nobits
	.weak		__nv_reservedSMEM_offset_0_alias
	.size		__nv_reservedSMEM_offset_0_alias, 0, 64
	.other		__nv_reservedSMEM_offset_0_alias,@"STO_CUDA_RESERVED_SHARED STV_DEFAULT"
__nv_reservedSMEM_offset_0_alias:
	.zero		0
	.zero		64


//--------------------- .nv.constant0._Z15vector_additionPdS_S_ --------------------------
	.section	.nv.constant0._Z15vector_additionPdS_S_,"a",@progbits
	.sectionflags	@""
	.align	4
.nv.constant0._Z15vector_additionPdS_S_:
	.zero		920


//--------------------- SYMBOLS --------------------------

	.type		.nv.reservedSmem.offset0,@object
	.size		.nv.reservedSmem.offset0,0x4
